//
// Generated by NVIDIA NVVM Compiler
//
// Compiler Build ID: CL-36424714
// Cuda compilation tools, release 13.0, V13.0.88
// Based on NVVM 20.0.0
//

.version 9.0
.target sm_100
.address_size 64

	// .globl	kernel
// _ZZ6kernelE5psums has been demoted

.visible .entry kernel(
	.param .u32 kernel_param_0,
	.param .u32 kernel_param_1,
	.param .u64 .ptr .align 1 kernel_param_2,
	.param .u64 .ptr .align 1 kernel_param_3
)
{
	.reg .pred 	%p<14>;
	.reg .b32 	%r<62>;
	.reg .b32 	%f<115>;
	.reg .b64 	%rd<10>;
	// demoted variable
	.shared .align 4 .b8 _ZZ6kernelE5psums[4096];
	ld.param.u32 	%r31, [kernel_param_0];
	ld.param.u32 	%r30, [kernel_param_1];
	ld.param.u64 	%rd4, [kernel_param_2];
	ld.param.u64 	%rd3, [kernel_param_3];
	cvta.to.global.u64 	%rd1, %rd4;
	mov.u32 	%r1, %ctaid.x;
	mov.u32 	%r61, %tid.x;
	setp.gt.s32 	%p1, %r1, %r31;
	@%p1 bra 	$L__BB0_19;
	mov.u32 	%r3, %ntid.x;
	setp.ge.s32 	%p2, %r61, %r30;
	mov.f32 	%f105, 0f00000000;
	@%p2 bra 	$L__BB0_4;
	mul.lo.s32 	%r4, %r30, %r1;
	mov.f32 	%f105, 0f00000000;
	mov.u32 	%r53, %r61;
$L__BB0_3:
	add.s32 	%r32, %r53, %r4;
	mul.wide.s32 	%rd5, %r32, 4;
	add.s64 	%rd6, %rd1, %rd5;
	ld.global.f32 	%f19, [%rd6];
	fma.rn.f32 	%f20, %f19, 0f3BBB989D, 0f3F000000;
	cvt.sat.f32.f32 	%f21, %f20;
	mov.f32 	%f22, 0f4B400001;
	mov.f32 	%f23, 0f437C0000;
	fma.rm.f32 	%f24, %f21, %f23, %f22;
	add.f32 	%f25, %f24, 0fCB40007F;
	neg.f32 	%f26, %f25;
	fma.rn.f32 	%f27, %f19, 0f3FB8AA3B, %f26;
	fma.rn.f32 	%f28, %f19, 0f32A57060, %f27;
	mov.b32 	%r33, %f24;
	shl.b32 	%r34, %r33, 23;
	mov.b32 	%f29, %r34;
	ex2.approx.ftz.f32 	%f30, %f28;
	fma.rn.f32 	%f105, %f30, %f29, %f105;
	add.s32 	%r53, %r53, %r3;
	setp.lt.s32 	%p3, %r53, %r30;
	@%p3 bra 	$L__BB0_3;
$L__BB0_4:
	shl.b32 	%r36, %r61, 2;
	mov.u32 	%r37, _ZZ6kernelE5psums;
	add.s32 	%r38, %r37, %r36;
	st.shared.f32 	[%r38], %f105;
	bar.sync 	0;
	and.b32  	%r7, %r3, 15;
	setp.lt.u32 	%p4, %r3, 16;
	mov.f32 	%f113, 0f00000000;
	mov.b32 	%r54, 0;
	@%p4 bra 	$L__BB0_7;
	and.b32  	%r54, %r3, 2032;
	add.s32 	%r59, %r37, 32;
	and.b32  	%r41, %r3, -16;
	neg.s32 	%r60, %r41;
	mov.f32 	%f113, 0f00000000;
$L__BB0_6:
	.pragma "nounroll";
	ld.shared.f32 	%f34, [%r59+-32];
	add.f32 	%f35, %f113, %f34;
	ld.shared.f32 	%f36, [%r59+-28];
	add.f32 	%f37, %f35, %f36;
	ld.shared.f32 	%f38, [%r59+-24];
	add.f32 	%f39, %f37, %f38;
	ld.shared.f32 	%f40, [%r59+-20];
	add.f32 	%f41, %f39, %f40;
	ld.shared.f32 	%f42, [%r59+-16];
	add.f32 	%f43, %f41, %f42;
	ld.shared.f32 	%f44, [%r59+-12];
	add.f32 	%f45, %f43, %f44;
	ld.shared.f32 	%f46, [%r59+-8];
	add.f32 	%f47, %f45, %f46;
	ld.shared.f32 	%f48, [%r59+-4];
	add.f32 	%f49, %f47, %f48;
	ld.shared.f32 	%f50, [%r59];
	add.f32 	%f51, %f49, %f50;
	ld.shared.f32 	%f52, [%r59+4];
	add.f32 	%f53, %f51, %f52;
	ld.shared.f32 	%f54, [%r59+8];
	add.f32 	%f55, %f53, %f54;
	ld.shared.f32 	%f56, [%r59+12];
	add.f32 	%f57, %f55, %f56;
	ld.shared.f32 	%f58, [%r59+16];
	add.f32 	%f59, %f57, %f58;
	ld.shared.f32 	%f60, [%r59+20];
	add.f32 	%f61, %f59, %f60;
	ld.shared.f32 	%f62, [%r59+24];
	add.f32 	%f63, %f61, %f62;
	ld.shared.f32 	%f64, [%r59+28];
	add.f32 	%f113, %f63, %f64;
	add.s32 	%r60, %r60, 16;
	add.s32 	%r59, %r59, 64;
	setp.eq.s32 	%p5, %r60, 0;
	@%p5 bra 	$L__BB0_7;
	bra.uni 	$L__BB0_6;
$L__BB0_7:
	setp.eq.s32 	%p6, %r7, 0;
	@%p6 bra 	$L__BB0_16;
	and.b32  	%r11, %r3, 7;
	setp.lt.u32 	%p7, %r7, 8;
	@%p7 bra 	$L__BB0_10;
	shl.b32 	%r42, %r54, 2;
	add.s32 	%r44, %r37, %r42;
	ld.shared.f32 	%f66, [%r44];
	add.f32 	%f67, %f113, %f66;
	ld.shared.f32 	%f68, [%r44+4];
	add.f32 	%f69, %f67, %f68;
	ld.shared.f32 	%f70, [%r44+8];
	add.f32 	%f71, %f69, %f70;
	ld.shared.f32 	%f72, [%r44+12];
	add.f32 	%f73, %f71, %f72;
	ld.shared.f32 	%f74, [%r44+16];
	add.f32 	%f75, %f73, %f74;
	ld.shared.f32 	%f76, [%r44+20];
	add.f32 	%f77, %f75, %f76;
	ld.shared.f32 	%f78, [%r44+24];
	add.f32 	%f79, %f77, %f78;
	ld.shared.f32 	%f80, [%r44+28];
	add.f32 	%f113, %f79, %f80;
	add.s32 	%r54, %r54, 8;
$L__BB0_10:
	setp.eq.s32 	%p8, %r11, 0;
	@%p8 bra 	$L__BB0_16;
	and.b32  	%r14, %r3, 3;
	setp.lt.u32 	%p9, %r11, 4;
	@%p9 bra 	$L__BB0_13;
	shl.b32 	%r45, %r54, 2;
	add.s32 	%r47, %r37, %r45;
	ld.shared.f32 	%f82, [%r47];
	add.f32 	%f83, %f113, %f82;
	ld.shared.f32 	%f84, [%r47+4];
	add.f32 	%f85, %f83, %f84;
	ld.shared.f32 	%f86, [%r47+8];
	add.f32 	%f87, %f85, %f86;
	ld.shared.f32 	%f88, [%r47+12];
	add.f32 	%f113, %f87, %f88;
	add.s32 	%r54, %r54, 4;
$L__BB0_13:
	setp.eq.s32 	%p10, %r14, 0;
	@%p10 bra 	$L__BB0_16;
	shl.b32 	%r48, %r54, 2;
	add.s32 	%r58, %r37, %r48;
	neg.s32 	%r57, %r14;
$L__BB0_15:
	.pragma "nounroll";
	ld.shared.f32 	%f89, [%r58];
	add.f32 	%f113, %f113, %f89;
	add.s32 	%r58, %r58, 4;
	add.s32 	%r57, %r57, 1;
	setp.ne.s32 	%p11, %r57, 0;
	@%p11 bra 	$L__BB0_15;
$L__BB0_16:
	setp.ge.s32 	%p12, %r61, %r30;
	@%p12 bra 	$L__BB0_19;
	mul.lo.s32 	%r23, %r30, %r1;
	cvta.to.global.u64 	%rd2, %rd3;
$L__BB0_18:
	add.s32 	%r50, %r61, %r23;
	mul.wide.s32 	%rd7, %r50, 4;
	add.s64 	%rd8, %rd1, %rd7;
	ld.global.f32 	%f90, [%rd8];
	fma.rn.f32 	%f91, %f90, 0f3BBB989D, 0f3F000000;
	cvt.sat.f32.f32 	%f92, %f91;
	mov.f32 	%f93, 0f4B400001;
	mov.f32 	%f94, 0f437C0000;
	fma.rm.f32 	%f95, %f92, %f94, %f93;
	add.f32 	%f96, %f95, 0fCB40007F;
	neg.f32 	%f97, %f96;
	fma.rn.f32 	%f98, %f90, 0f3FB8AA3B, %f97;
	fma.rn.f32 	%f99, %f90, 0f32A57060, %f98;
	mov.b32 	%r51, %f95;
	shl.b32 	%r52, %r51, 23;
	mov.b32 	%f100, %r52;
	ex2.approx.ftz.f32 	%f101, %f99;
	mul.f32 	%f102, %f101, %f100;
	div.rn.f32 	%f103, %f102, %f113;
	add.s64 	%rd9, %rd2, %rd7;
	st.global.f32 	[%rd9], %f103;
	add.s32 	%r61, %r61, %r3;
	setp.lt.s32 	%p13, %r61, %r30;
	@%p13 bra 	$L__BB0_18;
$L__BB0_19:
	ret;

}


// ===== COMPILED SASS (sm_100) =====

	.target	sm_100

	.elftype	@"ET_EXEC"


//--------------------- .note.nv.tkinfo           --------------------------
	.section	.note.nv.tkinfo,"",@"SHT_NOTE"
	.sectionflags	@"SHF_NOTE_NV_TKINFO"
	.tkinfo
        /*0018*/ 	.word	0x00000002
        /*0030*/ 	.string	""
        /*0030*/ 	.string	"ptxas"
        /*0030*/ 	.string	"Cuda compilation tools, release 13.0, V13.0.88"
        /*0030*/ 	.string	"Build cuda_13.0.r13.0/compiler.36424714_0"
        /*0030*/ 	.string	"-arch sm_100 -m 64 "



//--------------------- .note.nv.cuinfo           --------------------------
	.section	.note.nv.cuinfo,"",@"SHT_NOTE"
	.sectionflags	@"SHF_NOTE_NV_CUINFO"
        /*0018*/ 	.short	0x0002
        /*001a*/ 	.short	0x0064
        /*001c*/ 	.short	0x0082
	.zero		2


//--------------------- .nv.info                  --------------------------
	.section	.nv.info,"",@"SHT_CUDA_INFO"
	.align	4


	//----- nvinfo : EIATTR_REGCOUNT
	.align		4
        /*0000*/ 	.byte	0x04, 0x2f
        /*0002*/ 	.short	(.L_1 - .L_0)
	.align		4
.L_0:
        /*0004*/ 	.word	index@(kernel)
        /*0008*/ 	.word	0x00000016


	//----- nvinfo : EIATTR_FRAME_SIZE
	.align		4
.L_1:
        /*000c*/ 	.byte	0x04, 0x11
        /*000e*/ 	.short	(.L_3 - .L_2)
	.align		4
.L_2:
        /*0010*/ 	.word	index@($__internal_0_$__cuda_sm3x_div_rn_noftz_f32_slowpath)
        /*0014*/ 	.word	0x00000000


	//----- nvinfo : EIATTR_FRAME_SIZE
	.align		4
.L_3:
        /*0018*/ 	.byte	0x04, 0x11
        /*001a*/ 	.short	(.L_5 - .L_4)
	.align		4
.L_4:
        /*001c*/ 	.word	index@(kernel)
        /*0020*/ 	.word	0x00000000


	//----- nvinfo : EIATTR_MIN_STACK_SIZE
	.align		4
.L_5:
        /*0024*/ 	.byte	0x04, 0x12
        /*0026*/ 	.short	(.L_7 - .L_6)
	.align		4
.L_6:
        /*0028*/ 	.word	index@(kernel)
        /*002c*/ 	.word	0x00000000
.L_7:


//--------------------- .nv.compat                --------------------------
	.section	.nv.compat,"",@"SHT_CUDA_COMPAT_INFO"
	.align	4
        /*0000*/ 	.byte	0x02, 0x09, 0x00, 0x00, 0x02, 0x02, 0x01, 0x00, 0x02, 0x05, 0x05, 0x00, 0x03, 0x07, 0x01, 0x01
        /*0010*/ 	.byte	0x02, 0x03, 0x00, 0x00, 0x02, 0x06, 0x01, 0x00, 0x04, 0x0b, 0x08, 0x00, 0x01, 0x00, 0x00, 0x00
        /*0020*/ 	.byte	0x00, 0x00, 0x00, 0x00


//--------------------- .nv.info.kernel           --------------------------
	.section	.nv.info.kernel,"",@"SHT_CUDA_INFO"
	.sectionflags	@""
	.align	4


	//----- nvinfo : EIATTR_CUDA_API_VERSION
	.align		4
        /*0000*/ 	.byte	0x04, 0x37
        /*0002*/ 	.short	(.L_9 - .L_8)
.L_8:
        /*0004*/ 	.word	0x00000082


	//----- nvinfo : EIATTR_KPARAM_INFO
	.align		4
.L_9:
        /*0008*/ 	.byte	0x04, 0x17
        /*000a*/ 	.short	(.L_11 - .L_10)
.L_10:
        /*000c*/ 	.word	0x00000000
        /*0010*/ 	.short	0x0003
        /*0012*/ 	.short	0x0010
        /*0014*/ 	.byte	0x00, 0xf5, 0x21, 0x00


	//----- nvinfo : EIATTR_KPARAM_INFO
	.align		4
.L_11:
        /*0018*/ 	.byte	0x04, 0x17
        /*001a*/ 	.short	(.L_13 - .L_12)
.L_12:
        /*001c*/ 	.word	0x00000000
        /*0020*/ 	.short	0x0002
        /*0022*/ 	.short	0x0008
        /*0024*/ 	.byte	0x00, 0xf5, 0x21, 0x00


	//----- nvinfo : EIATTR_KPARAM_INFO
	.align		4
.L_13:
        /*0028*/ 	.byte	0x04, 0x17
        /*002a*/ 	.short	(.L_15 - .L_14)
.L_14:
        /*002c*/ 	.word	0x00000000
        /*0030*/ 	.short	0x0001
        /*0032*/ 	.short	0x0004
        /*0034*/ 	.byte	0x00, 0xf0, 0x11, 0x00


	//----- nvinfo : EIATTR_KPARAM_INFO
	.align		4
.L_15:
        /*0038*/ 	.byte	0x04, 0x17
        /*003a*/ 	.short	(.L_17 - .L_16)
.L_16:
        /*003c*/ 	.word	0x00000000
        /*0040*/ 	.short	0x0000
        /*0042*/ 	.short	0x0000
        /*0044*/ 	.byte	0x00, 0xf0, 0x11, 0x00


	//----- nvinfo : EIATTR_SPARSE_MMA_MASK
	.align		4
.L_17:
        /*0048*/ 	.byte	0x03, 0x50
        /*004a*/ 	.short	0x0000


	//----- nvinfo : EIATTR_MAXREG_COUNT
	.align		4
        /*004c*/ 	.byte	0x03, 0x1b
        /*004e*/ 	.short	0x00ff


	//----- nvinfo : EIATTR_NUM_BARRIERS
	.align		4
        /*0050*/ 	.byte	0x02, 0x4c
        /*0052*/ 	.byte	0x01
	.zero		1


	//----- nvinfo : EIATTR_MERCURY_ISA_VERSION
	.align		4
        /*0054*/ 	.byte	0x03, 0x5f
        /*0056*/ 	.short	0x0101


	//----- nvinfo : EIATTR_VRC_CTA_INIT_COUNT
	.align		4
        /*0058*/ 	.byte	0x02, 0x4a
	.zero		1
	.zero		1


	//----- nvinfo : EIATTR_EXIT_INSTR_OFFSETS
	.align		4
        /*005c*/ 	.byte	0x04, 0x1c
        /*005e*/ 	.short	(.L_19 - .L_18)


	//   ....[0]....
.L_18:
        /*0060*/ 	.word	0x00000040


	//   ....[1]....
        /*0064*/ 	.word	0x00000750


	//   ....[2]....
        /*0068*/ 	.word	0x00000960


	//----- nvinfo : EIATTR_CRS_STACK_SIZE
	.align		4
.L_19:
        /*006c*/ 	.byte	0x04, 0x1e
        /*006e*/ 	.short	(.L_21 - .L_20)
.L_20:
        /*0070*/ 	.word	0x00000000


	//----- nvinfo : EIATTR_CBANK_PARAM_SIZE
	.align		4
.L_21:
        /*0074*/ 	.byte	0x03, 0x19
        /*0076*/ 	.short	0x0018


	//----- nvinfo : EIATTR_PARAM_CBANK
	.align		4
        /*0078*/ 	.byte	0x04, 0x0a
        /*007a*/ 	.short	(.L_23 - .L_22)
	.align		4
.L_22:
        /*007c*/ 	.word	index@(.nv.constant0.kernel)
        /*0080*/ 	.short	0x0380
        /*0082*/ 	.short	0x0018


	//----- nvinfo : EIATTR_SW_WAR
	.align		4
.L_23:
        /*0084*/ 	.byte	0x04, 0x36
        /*0086*/ 	.short	(.L_25 - .L_24)
.L_24:
        /*0088*/ 	.word	0x00000008
.L_25:


//--------------------- .nv.callgraph             --------------------------
	.section	.nv.callgraph,"",@"SHT_CUDA_CALLGRAPH"
	.align	4
	.sectionentsize	8
	.align		4
        /*0000*/ 	.word	0x00000000
	.align		4
        /*0004*/ 	.word	0xffffffff
	.align		4
        /*0008*/ 	.word	0x00000000
	.align		4
        /*000c*/ 	.word	0xfffffffe
	.align		4
        /*0010*/ 	.word	0x00000000
	.align		4
        /*0014*/ 	.word	0xfffffffd
	.align		4
        /*0018*/ 	.word	0x00000000
	.align		4
        /*001c*/ 	.word	0xfffffffc


//--------------------- .text.kernel              --------------------------
	.section	.text.kernel,"ax",@progbits
	.align	128
        .global         kernel
        .type           kernel,@function
        .size           kernel,(.L_x_24 - kernel)
        .other          kernel,@"STO_CUDA_ENTRY STV_DEFAULT"
kernel:
.text.kernel:
[----:B------:R-:W-:Y:S08]  /*0000*/  LDC R1, c[0x0][0x37c] ;  /* 0x0000df00ff017b82 */ /* 0x000ff00000000800 */
[----:B------:R-:W0:Y:S08]  /*0010*/  S2UR UR9, SR_CTAID.X ;  /* 0x00000000000979c3 */ /* 0x000e300000002500 */
[----:B------:R-:W0:Y:S02]  /*0020*/  LDC R0, c[0x0][0x380] ;  /* 0x0000e000ff007b82 */ /* 0x000e240000000800 */
[----:B0-----:R-:W-:-:S13]  /*0030*/  ISETP.LT.AND P0, PT, R0, UR9, PT ;  /* 0x0000000900007c0c */ /* 0x001fda000bf01270 */
[----:B------:R-:W-:Y:S05]  /*0040*/  @P0 EXIT ;  /* 0x000000000000094d */ /* 0x000fea0003800000 */
[----:B------:R-:W0:Y:S01]  /*0050*/  S2R R2, SR_TID.X ;  /* 0x0000000000027919 */ /* 0x000e220000002100 */
[----:B------:R-:W0:Y:S01]  /*0060*/  LDC R3, c[0x0][0x384] ;  /* 0x0000e100ff037b82 */ /* 0x000e220000000800 */
[----:B------:R-:W1:Y:S01]  /*0070*/  LDCU UR10, c[0x0][0x360] ;  /* 0x00006c00ff0a77ac */ /* 0x000e620008000800 */
[----:B------:R-:W-:Y:S01]  /*0080*/  BSSY.RECONVERGENT B0, `(.L_x_0) ;  /* 0x0000018000007945 */ /* 0x000fe20003800200 */
[----:B------:R-:W-:Y:S01]  /*0090*/  HFMA2 R0, -RZ, RZ, 0, 0 ;  /* 0x00000000ff007431 */ /* 0x000fe200000001ff */
[----:B------:R-:W2:Y:S01]  /*00a0*/  LDCU.64 UR12, c[0x0][0x358] ;  /* 0x00006b00ff0c77ac */ /* 0x000ea20008000a00 */
[----:B0-----:R-:W-:-:S13]  /*00b0*/  ISETP.GE.AND P0, PT, R2, R3, PT ;  /* 0x000000030200720c */ /* 0x001fda0003f06270 */
[----:B-12---:R-:W-:Y:S05]  /*00c0*/  @P0 BRA `(.L_x_1) ;  /* 0x00000000004c0947 */ /* 0x006fea0003800000 */
[----:B------:R-:W0:Y:S01]  /*00d0*/  LDC.64 R4, c[0x0][0x388] ;  /* 0x0000e200ff047b82 */ /* 0x000e220000000a00 */
[----:B------:R-:W-:Y:S01]  /*00e0*/  MOV R0, RZ ;  /* 0x000000ff00007202 */ /* 0x000fe20000000f00 */
[----:B------:R-:W-:-:S07]  /*00f0*/  IMAD.MOV.U32 R8, RZ, RZ, R2 ;  /* 0x000000ffff087224 */ /* 0x000fce00078e0002 */
.L_x_2:
[----:B------:R-:W-:-:S04]  /*0100*/  IMAD R7, R3, UR9, R8 ;  /* 0x0000000903077c24 */ /* 0x000fc8000f8e0208 */
[----:B0-----:R-:W-:-:S06]  /*0110*/  IMAD.WIDE R6, R7, 0x4, R4 ;  /* 0x0000000407067825 */ /* 0x001fcc00078e0204 */
[----:B------:R-:W2:Y:S01]  /*0120*/  LDG.E R6, desc[UR12][R6.64] ;  /* 0x0000000c06067981 */ /* 0x000ea2000c1e1900 */
[----:B------:R-:W-:Y:S01]  /*0130*/  MOV R9, 0x3bbb989d ;  /* 0x3bbb989d00097802 */ /* 0x000fe20000000f00 */
[----:B------:R-:W-:Y:S01]  /*0140*/  IMAD.MOV.U32 R10, RZ, RZ, 0x437c0000 ;  /* 0x437c0000ff0a7424 */ /* 0x000fe200078e00ff */
[----:B------:R-:W-:-:S04]  /*0150*/  IADD3 R8, PT, PT, R8, UR10, RZ ;  /* 0x0000000a08087c10 */ /* 0x000fc8000fffe0ff */
[----:B------:R-:W-:Y:S01]  /*0160*/  ISETP.GE.AND P0, PT, R8, R3, PT ;  /* 0x000000030800720c */ /* 0x000fe20003f06270 */
[----:B--2---:R-:W-:-:S04]  /*0170*/  FFMA.SAT R9, R6, R9, 0.5 ;  /* 0x3f00000006097423 */ /* 0x004fc80000002009 */
[----:B------:R-:W-:-:S04]  /*0180*/  FFMA.RM R9, R9, R10, 12582913 ;  /* 0x4b40000109097423 */ /* 0x000fc8000000400a */
[C---:B------:R-:W-:Y:S01]  /*0190*/  FADD R11, R9.reuse, -12583039 ;  /* 0xcb40007f090b7421 */ /* 0x040fe20000000000 */
[----:B------:R-:W-:-:S03]  /*01a0*/  IMAD.SHL.U32 R9, R9, 0x800000, RZ ;  /* 0x0080000009097824 */ /* 0x000fc600078e00ff */
[----:B------:R-:W-:-:S04]  /*01b0*/  FFMA R11, R6, 1.4426950216293334961, -R11 ;  /* 0x3fb8aa3b060b7823 */ /* 0x000fc8000000080b */
[----:B------:R-:W-:-:S06]  /*01c0*/  FFMA R11, R6, 1.925963033500011079e-08, R11 ;  /* 0x32a57060060b7823 */ /* 0x000fcc000000000b */
[----:B------:R-:W0:Y:S02]  /*01d0*/  MUFU.EX2 R11, R11 ;  /* 0x0000000b000b7308 */ /* 0x000e240000000800 */
[----:B0-----:R-:W-:Y:S01]  /*01e0*/  FFMA R0, R9, R11, R0 ;  /* 0x0000000b09007223 */ /* 0x001fe20000000000 */
[----:B------:R-:W-:Y:S06]  /*01f0*/  @!P0 BRA `(.L_x_2) ;  /* 0xfffffffc00c08947 */ /* 0x000fec000383ffff */
.L_x_1:
[----:B------:R-:W-:Y:S05]  /*0200*/  BSYNC.RECONVERGENT B0 ;  /* 0x0000000000007941 */ /* 0x000fea0003800200 */
.L_x_0:
[----:B------:R-:W0:Y:S01]  /*0210*/  S2UR UR5, SR_CgaCtaId ;  /* 0x00000000000579c3 */ /* 0x000e220000008800 */
[----:B------:R-:W-:Y:S01]  /*0220*/  UMOV UR4, 0x400 ;  /* 0x0000040000047882 */ /* 0x000fe20000000000 */
[----:B------:R-:W-:Y:S01]  /*0230*/  UISETP.GE.U32.AND UP0, UPT, UR10, 0x10, UPT ;  /* 0x000000100a00788c */ /* 0x000fe2000bf06070 */
[----:B------:R-:W-:Y:S01]  /*0240*/  HFMA2 R17, -RZ, RZ, 0, 0 ;  /* 0x00000000ff117431 */ /* 0x000fe200000001ff */
[----:B------:R-:W-:Y:S02]  /*0250*/  ULOP3.LUT UR7, UR10, 0xf, URZ, 0xc0, !UPT ;  /* 0x0000000f0a077892 */ /* 0x000fe4000f8ec0ff */
[----:B0-----:R-:W-:-:S03]  /*0260*/  ULEA UR5, UR5, UR4, 0x18 ;  /* 0x0000000405057291 */ /* 0x001fc6000f8ec0ff */
[----:B------:R-:W-:-:S03]  /*0270*/  UMOV UR4, URZ ;  /* 0x000000ff00047c82 */ /* 0x000fc60008000000 */
[----:B------:R-:W-:-:S05]  /*0280*/  LEA R5, R2, UR5, 0x2 ;  /* 0x0000000502057c11 */ /* 0x000fca000f8e10ff */
[----:B------:R0:W-:Y:S01]  /*0290*/  STS [R5], R0 ;  /* 0x0000000005007388 */ /* 0x0001e20000000800 */
[----:B------:R-:W-:Y:S06]  /*02a0*/  BAR.SYNC.DEFER_BLOCKING 0x0 ;  /* 0x0000000000007b1d */ /* 0x000fec0000010000 */
[----:B------:R-:W-:Y:S05]  /*02b0*/  BRA.U !UP0, `(.L_x_3) ;  /* 0x0000000108747547 */ /* 0x000fea000b800000 */
[----:B------:R-:W-:Y:S01]  /*02c0*/  ULOP3.LUT UR6, UR10, 0xfffffff0, URZ, 0xc0, !UPT ;  /* 0xfffffff00a067892 */ /* 0x000fe2000f8ec0ff */
[----:B------:R-:W-:Y:S01]  /*02d0*/  MOV R17, RZ ;  /* 0x000000ff00117202 */ /* 0x000fe20000000f00 */
[----:B------:R-:W-:Y:S02]  /*02e0*/  ULOP3.LUT UR4, UR10, 0x7f0, URZ, 0xc0, !UPT ;  /* 0x000007f00a047892 */ /* 0x000fe4000f8ec0ff */
[----:B------:R-:W-:Y:S02]  /*02f0*/  UIADD3 UR8, UPT, UPT, UR5, 0x20, URZ ;  /* 0x0000002005087890 */ /* 0x000fe4000fffe0ff */
[----:B------:R-:W-:-:S12]  /*0300*/  UIADD3 UR6, UPT, UPT, -UR6, URZ, URZ ;  /* 0x000000ff06067290 */ /* 0x000fd8000fffe1ff */
.L_x_4:
[----:B0-----:R-:W0:Y:S01]  /*0310*/  LDS.128 R4, [UR8+-0x20] ;  /* 0xffffe008ff047984 */ /* 0x001e220008000c00 */
[----:B------:R-:W-:-:S03]  /*0320*/  UIADD3 UR6, UPT, UPT, UR6, 0x10, URZ ;  /* 0x0000001006067890 */ /* 0x000fc6000fffe0ff */
[----:B------:R-:W1:Y:S01]  /*0330*/  LDS.128 R12, [UR8+-0x10] ;  /* 0xfffff008ff0c7984 */ /* 0x000e620008000c00 */
[----:B------:R-:W-:-:S03]  /*0340*/  UISETP.NE.AND UP0, UPT, UR6, URZ, UPT ;  /* 0x000000ff0600728c */ /* 0x000fc6000bf05270 */
[----:B------:R-:W2:Y:S01]  /*0350*/  LDS.128 R8, [UR8] ;  /* 0x00000008ff087984 */ /* 0x000ea20008000c00 */
[----:B0-----:R-:W-:-:S03]  /*0360*/  FADD R4, R4, R17 ;  /* 0x0000001104047221 */ /* 0x001fc60000000000 */
[----:B------:R-:W0:Y:S01]  /*0370*/  LDS.128 R16, [UR8+0x10] ;  /* 0x00001008ff107984 */ /* 0x000e220008000c00 */
[----:B------:R-:W-:Y:S01]  /*0380*/  UIADD3 UR8, UPT, UPT, UR8, 0x40, URZ ;  /* 0x0000004008087890 */ /* 0x000fe2000fffe0ff */
[----:B------:R-:W-:-:S04]  /*0390*/  FADD R5, R4, R5 ;  /* 0x0000000504057221 */ /* 0x000fc80000000000 */
[----:B------:R-:W-:-:S04]  /*03a0*/  FADD R6, R5, R6 ;  /* 0x0000000605067221 */ /* 0x000fc80000000000 */
[----:B------:R-:W-:-:S04]  /*03b0*/  FADD R7, R6, R7 ;  /* 0x0000000706077221 */ /* 0x000fc80000000000 */
[----:B-1----:R-:W-:-:S04]  /*03c0*/  FADD R12, R7, R12 ;  /* 0x0000000c070c7221 */ /* 0x002fc80000000000 */
[----:B------:R-:W-:-:S04]  /*03d0*/  FADD R13, R12, R13 ;  /* 0x0000000d0c0d7221 */ /* 0x000fc80000000000 */
[----:B------:R-:W-:-:S04]  /*03e0*/  FADD R14, R13, R14 ;  /* 0x0000000e0d0e7221 */ /* 0x000fc80000000000 */
[----:B------:R-:W-:-:S04]  /*03f0*/  FADD R15, R14, R15 ;  /* 0x0000000f0e0f7221 */ /* 0x000fc80000000000 */
[----:B--2---:R-:W-:-:S04]  /*0400*/  FADD R8, R15, R8 ;  /* 0x000000080f087221 */ /* 0x004fc80000000000 */
[----:B------:R-:W-:-:S04]  /*0410*/  FADD R9, R8, R9 ;  /* 0x0000000908097221 */ /* 0x000fc80000000000 */
[----:B------:R-:W-:-:S04]  /*0420*/  FADD R10, R9, R10 ;  /* 0x0000000a090a7221 */ /* 0x000fc80000000000 */
[----:B------:R-:W-:-:S04]  /*0430*/  FADD R11, R10, R11 ;  /* 0x0000000b0a0b7221 */ /* 0x000fc80000000000 */
[----:B0-----:R-:W-:-:S04]  /*0440*/  FADD R16, R11, R16 ;  /* 0x000000100b107221 */ /* 0x001fc80000000000 */
[----:B------:R-:W-:-:S04]  /*0450*/  FADD R17, R16, R17 ;  /* 0x0000001110117221 */ /* 0x000fc80000000000 */
[----:B------:R-:W-:-:S04]  /*0460*/  FADD R18, R17, R18 ;  /* 0x0000001211127221 */ /* 0x000fc80000000000 */
[----:B------:R-:W-:Y:S01]  /*0470*/  FADD R17, R18, R19 ;  /* 0x0000001312117221 */ /* 0x000fe20000000000 */
[----:B------:R-:W-:Y:S06]  /*0480*/  BRA.U UP0, `(.L_x_4) ;  /* 0xfffffffd00a07547 */ /* 0x000fec000b83ffff */
.L_x_3:
[----:B------:R-:W-:-:S09]  /*0490*/  UISETP.NE.AND UP0, UPT, UR7, URZ, UPT ;  /* 0x000000ff0700728c */ /* 0x000fd2000bf05270 */
[----:B------:R-:W-:Y:S05]  /*04a0*/  BRA.U !UP0, `(.L_x_5) ;  /* 0x0000000108947547 */ /* 0x000fea000b800000 */
[----:B------:R-:W-:Y:S02]  /*04b0*/  UISETP.GE.U32.AND UP0, UPT, UR7, 0x8, UPT ;  /* 0x000000080700788c */ /* 0x000fe4000bf06070 */
[----:B------:R-:W-:-:S04]  /*04c0*/  ULOP3.LUT UR8, UR10, 0x7, URZ, 0xc0, !UPT ;  /* 0x000000070a087892 */ /* 0x000fc8000f8ec0ff */
[----:B------:R-:W-:-:S03]  /*04d0*/  UISETP.NE.AND UP1, UPT, UR8, URZ, UPT ;  /* 0x000000ff0800728c */ /* 0x000fc6000bf25270 */
[----:B------:R-:W-:Y:S08]  /*04e0*/  BRA.U !UP0, `(.L_x_6) ;  /* 0x0000000108307547 */ /* 0x000ff0000b800000 */
[----:B------:R-:W-:Y:S02]  /*04f0*/  ULEA UR6, UR4, UR5, 0x2 ;  /* 0x0000000504067291 */ /* 0x000fe4000f8e10ff */
[----:B------:R-:W-:-:S07]  /*0500*/  UIADD3 UR4, UPT, UPT, UR4, 0x8, URZ ;  /* 0x0000000804047890 */ /* 0x000fce000fffe0ff */
[----:B------:R-:W1:Y:S04]  /*0510*/  LDS.128 R8, [UR6] ;  /* 0x00000006ff087984 */ /* 0x000e680008000c00 */
[----:B0-----:R-:W0:Y:S01]  /*0520*/  LDS.128 R4, [UR6+0x10] ;  /* 0x00001006ff047984 */ /* 0x001e220008000c00 */
[----:B-1----:R-:W-:-:S04]  /*0530*/  FADD R8, R17, R8 ;  /* 0x0000000811087221 */ /* 0x002fc80000000000 */
[----:B------:R-:W-:-:S04]  /*0540*/  FADD R9, R8, R9 ;  /* 0x0000000908097221 */ /* 0x000fc80000000000 */
[----:B------:R-:W-:-:S04]  /*0550*/  FADD R10, R9, R10 ;  /* 0x0000000a090a7221 */ /* 0x000fc80000000000 */
[----:B------:R-:W-:-:S04]  /*0560*/  FADD R11, R10, R11 ;  /* 0x0000000b0a0b7221 */ /* 0x000fc80000000000 */
[----:B0-----:R-:W-:-:S04]  /*0570*/  FADD R4, R11, R4 ;  /* 0x000000040b047221 */ /* 0x001fc80000000000 */
[----:B------:R-:W-:-:S04]  /*0580*/  FADD R5, R4, R5 ;  /* 0x0000000504057221 */ /* 0x000fc80000000000 */
[----:B------:R-:W-:-:S04]  /*0590*/  FADD R6, R5, R6 ;  /* 0x0000000605067221 */ /* 0x000fc80000000000 */
[----:B------:R-:W-:-:S07]  /*05a0*/  FADD R17, R6, R7 ;  /* 0x0000000706117221 */ /* 0x000fce0000000000 */
.L_x_6:
[----:B------:R-:W-:Y:S05]  /*05b0*/  BRA.U !UP1, `(.L_x_5) ;  /* 0x0000000109507547 */ /* 0x000fea000b800000 */
[----:B------:R-:W-:Y:S02]  /*05c0*/  UISETP.GE.U32.AND UP0, UPT, UR8, 0x4, UPT ;  /* 0x000000040800788c */ /* 0x000fe4000bf06070 */
[----:B------:R-:W-:-:S04]  /*05d0*/  ULOP3.LUT UR6, UR10, 0x3, URZ, 0xc0, !UPT ;  /* 0x000000030a067892 */ /* 0x000fc8000f8ec0ff */
[----:B------:R-:W-:-:S03]  /*05e0*/  UISETP.NE.AND UP1, UPT, UR6, URZ, UPT ;  /* 0x000000ff0600728c */ /* 0x000fc6000bf25270 */
[----:B------:R-:W-:Y:S08]  /*05f0*/  BRA.U !UP0, `(.L_x_7) ;  /* 0x00000001081c7547 */ /* 0x000ff0000b800000 */
[----:B------:R-:W-:Y:S02]  /*0600*/  ULEA UR7, UR4, UR5, 0x2 ;  /* 0x0000000504077291 */ /* 0x000fe4000f8e10ff */
[----:B------:R-:W-:-:S07]  /*0610*/  UIADD3 UR4, UPT, UPT, UR4, 0x4, URZ ;  /* 0x0000000404047890 */ /* 0x000fce000fffe0ff */
[----:B0-----:R-:W0:Y:S02]  /*0620*/  LDS.128 R4, [UR7] ;  /* 0x00000007ff047984 */ /* 0x001e240008000c00 */
[----:B0-----:R-:W-:-:S04]  /*0630*/  FADD R4, R17, R4 ;  /* 0x0000000411047221 */ /* 0x001fc80000000000 */
[----:B------:R-:W-:-:S04]  /*0640*/  FADD R5, R4, R5 ;  /* 0x0000000504057221 */ /* 0x000fc80000000000 */
[----:B------:R-:W-:-:S04]  /*0650*/  FADD R6, R5, R6 ;  /* 0x0000000605067221 */ /* 0x000fc80000000000 */
[----:B------:R-:W-:-:S07]  /*0660*/  FADD R17, R6, R7 ;  /* 0x0000000706117221 */ /* 0x000fce0000000000 */
.L_x_7:
[----:B------:R-:W-:Y:S05]  /*0670*/  BRA.U !UP1, `(.L_x_5) ;  /* 0x0000000109207547 */ /* 0x000fea000b800000 */
[----:B------:R-:W-:Y:S02]  /*0680*/  ULEA UR4, UR4, UR5, 0x2 ;  /* 0x0000000504047291 */ /* 0x000fe4000f8e10ff */
[----:B------:R-:W-:-:S12]  /*0690*/  UIADD3 UR6, UPT, UPT, -UR6, URZ, URZ ;  /* 0x000000ff06067290 */ /* 0x000fd8000fffe1ff */
.L_x_8:
[----:B0-----:R-:W0:Y:S01]  /*06a0*/  LDS R0, [UR4] ;  /* 0x00000004ff007984 */ /* 0x001e220008000800 */
[----:B------:R-:W-:Y:S02]  /*06b0*/  UIADD3 UR6, UPT, UPT, UR6, 0x1, URZ ;  /* 0x0000000106067890 */ /* 0x000fe4000fffe0ff */
[----:B------:R-:W-:Y:S02]  /*06c0*/  UIADD3 UR4, UPT, UPT, UR4, 0x4, URZ ;  /* 0x0000000404047890 */ /* 0x000fe4000fffe0ff */
[----:B------:R-:W-:Y:S01]  /*06d0*/  UISETP.NE.AND UP0, UPT, UR6, URZ, UPT ;  /* 0x000000ff0600728c */ /* 0x000fe2000bf05270 */
[----:B0-----:R-:W-:-:S08]  /*06e0*/  FADD R17, R0, R17 ;  /* 0x0000001100117221 */ /* 0x001fd00000000000 */
[----:B------:R-:W-:Y:S05]  /*06f0*/  BRA.U UP0, `(.L_x_8) ;  /* 0xfffffffd00e87547 */ /* 0x000fea000b83ffff */
.L_x_5:
[----:B------:R-:W1:Y:S01]  /*0700*/  LDC R9, c[0x0][0x384] ;  /* 0x0000e100ff097b82 */ /* 0x000e620000000800 */
[----:B------:R-:W-:Y:S01]  /*0710*/  ISETP.GE.AND P0, PT, R2, R3, PT ;  /* 0x000000030200720c */ /* 0x000fe20003f06270 */
[----:B------:R-:W2:Y:S06]  /*0720*/  LDCU UR4, c[0x0][0x384] ;  /* 0x00007080ff0477ac */ /* 0x000eac0008000800 */
[----:B------:R-:W3:Y:S08]  /*0730*/  LDC.64 R6, c[0x0][0x388] ;  /* 0x0000e200ff067b82 */ /* 0x000ef00000000a00 */
[----:B0-----:R-:W0:Y:S01]  /*0740*/  LDC.64 R4, c[0x0][0x390] ;  /* 0x0000e400ff047b82 */ /* 0x001e220000000a00 */
[----:B--2---:R-:W-:Y:S05]  /*0750*/  @P0 EXIT ;  /* 0x000000000000094d */ /* 0x004fea0003800000 */
.L_x_11:
[----:B-1----:R-:W-:-:S04]  /*0760*/  IMAD R11, R9, UR9, R2 ;  /* 0x00000009090b7c24 */ /* 0x002fc8000f8e0202 */
[----:B---3--:R-:W-:-:S06]  /*0770*/  IMAD.WIDE R12, R11, 0x4, R6 ;  /* 0x000000040b0c7825 */ /* 0x008fcc00078e0206 */
[----:B------:R1:W2:Y:S01]  /*0780*/  LDG.E R12, desc[UR12][R12.64] ;  /* 0x0000000c0c0c7981 */ /* 0x0002a2000c1e1900 */
[----:B------:R-:W-:Y:S02]  /*0790*/  HFMA2 R15, -RZ, RZ, 3.7421875, 0 ;  /* 0x437c0000ff0f7431 */ /* 0x000fe400000001ff */
[----:B------:R-:W-:Y:S01]  /*07a0*/  IMAD.MOV.U32 R3, RZ, RZ, 0x3bbb989d ;  /* 0x3bbb989dff037424 */ /* 0x000fe200078e00ff */
[----:B------:R-:W1:Y:S01]  /*07b0*/  MUFU.RCP R8, R17 ;  /* 0x0000001100087308 */ /* 0x000e620000001000 */
[----:B------:R-:W-:Y:S01]  /*07c0*/  BSSY.RECONVERGENT B0, `(.L_x_9) ;  /* 0x0000014000007945 */ /* 0x000fe20003800200 */
[----:B-1----:R-:W-:-:S04]  /*07d0*/  FFMA R13, R8, -R17, 1 ;  /* 0x3f800000080d7423 */ /* 0x002fc80000000811 */
[----:B------:R-:W-:Y:S01]  /*07e0*/  FFMA R13, R8, R13, R8 ;  /* 0x0000000d080d7223 */ /* 0x000fe20000000008 */
[----:B--2---:R-:W-:-:S04]  /*07f0*/  FFMA.SAT R0, R12, R3, 0.5 ;  /* 0x3f0000000c007423 */ /* 0x004fc80000002003 */
[----:B------:R-:W-:-:S04]  /*0800*/  FFMA.RM R0, R0, R15, 12582913 ;  /* 0x4b40000100007423 */ /* 0x000fc8000000400f */
[C---:B------:R-:W-:Y:S01]  /*0810*/  FADD R3, R0.reuse, -12583039 ;  /* 0xcb40007f00037421 */ /* 0x040fe20000000000 */
[----:B------:R-:W-:-:S03]  /*0820*/  SHF.L.U32 R0, R0, 0x17, RZ ;  /* 0x0000001700007819 */ /* 0x000fc600000006ff */
[----:B------:R-:W-:-:S04]  /*0830*/  FFMA R3, R12, 1.4426950216293334961, -R3 ;  /* 0x3fb8aa3b0c037823 */ /* 0x000fc80000000803 */
[----:B------:R-:W-:-:S06]  /*0840*/  FFMA R3, R12, 1.925963033500011079e-08, R3 ;  /* 0x32a570600c037823 */ /* 0x000fcc0000000003 */
[----:B------:R-:W1:Y:S02]  /*0850*/  MUFU.EX2 R3, R3 ;  /* 0x0000000300037308 */ /* 0x000e640000000800 */
[----:B-1----:R-:W-:-:S06]  /*0860*/  FMUL R0, R0, R3 ;  /* 0x0000000300007220 */ /* 0x002fcc0000400000 */
[----:B------:R-:W1:Y:S01]  /*0870*/  FCHK P0, R0, R17 ;  /* 0x0000001100007302 */ /* 0x000e620000000000 */
[----:B------:R-:W-:-:S04]  /*0880*/  FFMA R8, R0, R13, RZ ;  /* 0x0000000d00087223 */ /* 0x000fc800000000ff */
[----:B------:R-:W-:-:S04]  /*0890*/  FFMA R10, R8, -R17, R0 ;  /* 0x80000011080a7223 */ /* 0x000fc80000000000 */
[----:B------:R-:W-:Y:S01]  /*08a0*/  FFMA R13, R13, R10, R8 ;  /* 0x0000000a0d0d7223 */ /* 0x000fe20000000008 */
[----:B-1----:R-:W-:Y:S06]  /*08b0*/  @!P0 BRA `(.L_x_10) ;  /* 0x0000000000108947 */ /* 0x002fec0003800000 */
[----:B------:R-:W-:Y:S01]  /*08c0*/  IMAD.MOV.U32 R3, RZ, RZ, R17 ;  /* 0x000000ffff037224 */ /* 0x000fe200078e0011 */
[----:B------:R-:W-:-:S07]  /*08d0*/  MOV R8, 0x8f0 ;  /* 0x000008f000087802 */ /* 0x000fce0000000f00 */
[----:B0-----:R-:W-:Y:S05]  /*08e0*/  CALL.REL.NOINC `($__internal_0_$__cuda_sm3x_div_rn_noftz_f32_slowpath) ;  /* 0x0000000000207944 */ /* 0x001fea0003c00000 */
[----:B------:R-:W-:-:S07]  /*08f0*/  MOV R13, R0 ;  /* 0x00000000000d7202 */ /* 0x000fce0000000f00 */
.L_x_10:
[----:B------:R-:W-:Y:S05]  /*0900*/  BSYNC.RECONVERGENT B0 ;  /* 0x0000000000007941 */ /* 0x000fea0003800200 */
.L_x_9:
[----:B0-----:R-:W-:Y:S01]  /*0910*/  IMAD.WIDE R10, R11, 0x4, R4 ;  /* 0x000000040b0a7825 */ /* 0x001fe200078e0204 */
[----:B------:R-:W-:-:S04]  /*0920*/  IADD3 R2, PT, PT, R2, UR10, RZ ;  /* 0x0000000a02027c10 */ /* 0x000fc8000fffe0ff */
[----:B------:R2:W-:Y:S01]  /*0930*/  STG.E desc[UR12][R10.64], R13 ;  /* 0x0000000d0a007986 */ /* 0x0005e2000c10190c */
[----:B------:R-:W-:-:S13]  /*0940*/  ISETP.GE.AND P0, PT, R2, UR4, PT ;  /* 0x0000000402007c0c */ /* 0x000fda000bf06270 */
[----:B--2---:R-:W-:Y:S05]  /*0950*/  @!P0 BRA `(.L_x_11) ;  /* 0xfffffffc00808947 */ /* 0x004fea000383ffff */
[----:B------:R-:W-:Y:S05]  /*0960*/  EXIT ;  /* 0x000000000000794d */ /* 0x000fea0003800000 */
        .weak           $__internal_0_$__cuda_sm3x_div_rn_noftz_f32_slowpath
        .type           $__internal_0_$__cuda_sm3x_div_rn_noftz_f32_slowpath,@function
        .size           $__internal_0_$__cuda_sm3x_div_rn_noftz_f32_slowpath,(.L_x_24 - $__internal_0_$__cuda_sm3x_div_rn_noftz_f32_slowpath)
$__internal_0_$__cuda_sm3x_div_rn_noftz_f32_slowpath:
[----:B------:R-:W-:Y:S01]  /*0970*/  SHF.R.U32.HI R12, RZ, 0x17, R3 ;  /* 0x00000017ff0c7819 */ /* 0x000fe20000011603 */
[----:B------:R-:W-:Y:S01]  /*0980*/  BSSY.RECONVERGENT B1, `(.L_x_12) ;  /* 0x0000063000017945 */ /* 0x000fe20003800200 */
[----:B------:R-:W-:Y:S02]  /*0990*/  SHF.R.U32.HI R10, RZ, 0x17, R0 ;  /* 0x00000017ff0a7819 */ /* 0x000fe40000011600 */
[----:B------:R-:W-:Y:S02]  /*09a0*/  LOP3.LUT R12, R12, 0xff, RZ, 0xc0, !PT ;  /* 0x000000ff0c0c7812 */ /* 0x000fe400078ec0ff */
[----:B------:R-:W-:Y:S02]  /*09b0*/  LOP3.LUT R16, R10, 0xff, RZ, 0xc0, !PT ;  /* 0x000000ff0a107812 */ /* 0x000fe400078ec0ff */
[----:B------:R-:W-:Y:S01]  /*09c0*/  MOV R13, R0 ;  /* 0x00000000000d7202 */ /* 0x000fe20000000f00 */
[----:B------:R-:W-:Y:S01]  /*09d0*/  VIADD R15, R12, 0xffffffff ;  /* 0xffffffff0c0f7836 */ /* 0x000fe20000000000 */
[----:B------:R-:W-:-:S04]  /*09e0*/  IADD3 R14, PT, PT, R16, -0x1, RZ ;  /* 0xffffffff100e7810 */ /* 0x000fc80007ffe0ff */
[----:B------:R-:W-:-:S04]  /*09f0*/  ISETP.GT.U32.AND P0, PT, R15, 0xfd, PT ;  /* 0x000000fd0f00780c */ /* 0x000fc80003f04070 */
[----:B------:R-:W-:-:S13]  /*0a00*/  ISETP.GT.U32.OR P0, PT, R14, 0xfd, P0 ;  /* 0x000000fd0e00780c */ /* 0x000fda0000704470 */
[----:B------:R-:W-:Y:S01]  /*0a10*/  @!P0 IMAD.MOV.U32 R10, RZ, RZ, RZ ;  /* 0x000000ffff0a8224 */ /* 0x000fe200078e00ff */
[----:B------:R-:W-:Y:S06]  /*0a20*/  @!P0 BRA `(.L_x_13) ;  /* 0x00000000005c8947 */ /* 0x000fec0003800000 */
[----:B------:R-:W-:Y:S02]  /*0a30*/  FSETP.GTU.FTZ.AND P1, PT, |R3|, +INF , PT ;  /* 0x7f8000000300780b */ /* 0x000fe40003f3c200 */
[----:B------:R-:W-:-:S04]  /*0a40*/  FSETP.GTU.FTZ.AND P0, PT, |R0|, +INF , PT ;  /* 0x7f8000000000780b */ /* 0x000fc80003f1c200 */
[----:B------:R-:W-:-:S13]  /*0a50*/  PLOP3.LUT P0, PT, P0, P1, PT, 0xf8, 0x8f ;  /* 0x00000000008f781c */ /* 0x000fda0000703f70 */
[----:B------:R-:W-:Y:S05]  /*0a60*/  @P0 BRA `(.L_x_14) ;  /* 0x00000004004c0947 */ /* 0x000fea0003800000 */
[----:B------:R-:W-:-:S13]  /*0a70*/  LOP3.LUT P0, RZ, R3, 0x7fffffff, R13, 0xc8, !PT ;  /* 0x7fffffff03ff7812 */ /* 0x000fda000780c80d */
[----:B------:R-:W-:Y:S05]  /*0a80*/  @!P0 BRA `(.L_x_15) ;  /* 0x00000004003c8947 */ /* 0x000fea0003800000 */
[C---:B------:R-:W-:Y:S02]  /*0a90*/  FSETP.NEU.FTZ.AND P2, PT, |R0|.reuse, +INF , PT ;  /* 0x7f8000000000780b */ /* 0x040fe40003f5d200 */
[----:B------:R-:W-:Y:S02]  /*0aa0*/  FSETP.NEU.FTZ.AND P1, PT, |R3|, +INF , PT ;  /* 0x7f8000000300780b */ /* 0x000fe40003f3d200 */
[----:B------:R-:W-:-:S11]  /*0ab0*/  FSETP.NEU.FTZ.AND P0, PT, |R0|, +INF , PT ;  /* 0x7f8000000000780b */ /* 0x000fd60003f1d200 */
[----:B------:R-:W-:Y:S05]  /*0ac0*/  @!P1 BRA !P2, `(.L_x_15) ;  /* 0x00000004002c9947 */ /* 0x000fea0005000000 */
[----:B------:R-:W-:-:S04]  /*0ad0*/  LOP3.LUT P2, RZ, R13, 0x7fffffff, RZ, 0xc0, !PT ;  /* 0x7fffffff0dff7812 */ /* 0x000fc8000784c0ff */
[----:B------:R-:W-:-:S13]  /*0ae0*/  PLOP3.LUT P1, PT, P1, P2, PT, 0x2f, 0xf2 ;  /* 0x0000000000f2781c */ /* 0x000fda0000f24577 */
[----:B------:R-:W-:Y:S05]  /*0af0*/  @P1 BRA `(.L_x_16) ;  /* 0x0000000400181947 */ /* 0x000fea0003800000 */
[----:B------:R-:W-:-:S04]  /*0b00*/  LOP3.LUT P1, RZ, R3, 0x7fffffff, RZ, 0xc0, !PT ;  /* 0x7fffffff03ff7812 */ /* 0x000fc8000782c0ff */
[----:B------:R-:W-:-:S13]  /*0b10*/  PLOP3.LUT P0, PT, P0, P1, PT, 0x2f, 0xf2 ;  /* 0x0000000000f2781c */ /* 0x000fda0000702577 */
[----:B------:R-:W-:Y:S05]  /*0b20*/  @P0 BRA `(.L_x_17) ;  /* 0x0000000400000947 */ /* 0x000fea0003800000 */
[----:B------:R-:W-:Y:S02]  /*0b30*/  ISETP.GE.AND P0, PT, R14, RZ, PT ;  /* 0x000000ff0e00720c */ /* 0x000fe40003f06270 */
[----:B------:R-:W-:-:S11]  /*0b40*/  ISETP.GE.AND P1, PT, R15, RZ, PT ;  /* 0x000000ff0f00720c */ /* 0x000fd60003f26270 */
[----:B------:R-:W-:Y:S01]  /*0b50*/  @P0 MOV R10, RZ ;  /* 0x000000ff000a0202 */ /* 0x000fe20000000f00 */
[----:B------:R-:W-:Y:S01]  /*0b60*/  @!P0 FFMA R13, R0, 1.84467440737095516160e+19, RZ ;  /* 0x5f800000000d8823 */ /* 0x000fe200000000ff */
[----:B------:R-:W-:Y:S01]  /*0b70*/  @!P0 MOV R10, 0xffffffc0 ;  /* 0xffffffc0000a8802 */ /* 0x000fe20000000f00 */
[----:B------:R-:W-:-:S04]  /*0b80*/  @!P1 FFMA R3, R3, 1.84467440737095516160e+19, RZ ;  /* 0x5f80000003039823 */ /* 0x000fc800000000ff */
[----:B------:R-:W-:-:S07]  /*0b90*/  @!P1 VIADD R10, R10, 0x40 ;  /* 0x000000400a0a9836 */ /* 0x000fce0000000000 */
.L_x_13:
[----:B------:R-:W-:Y:S01]  /*0ba0*/  LEA R0, R12, 0xc0800000, 0x17 ;  /* 0xc08000000c007811 */ /* 0x000fe200078eb8ff */
[----:B------:R-:W-:Y:S03]  /*0bb0*/  BSSY.RECONVERGENT B2, `(.L_x_18) ;  /* 0x0000036000027945 */ /* 0x000fe60003800200 */
[----:B------:R-:W-:Y:S02]  /*0bc0*/  IADD3 R14, PT, PT, -R0, R3, RZ ;  /* 0x00000003000e7210 */ /* 0x000fe40007ffe1ff */
[----:B------:R-:W-:Y:S02]  /*0bd0*/  IADD3 R3, PT, PT, R16, -0x7f, RZ ;  /* 0xffffff8110037810 */ /* 0x000fe40007ffe0ff */
[----:B------:R-:W0:Y:S01]  /*0be0*/  MUFU.RCP R15, R14 ;  /* 0x0000000e000f7308 */ /* 0x000e220000001000 */
[----:B------:R-:W-:Y:S02]  /*0bf0*/  FADD.FTZ R19, -R14, -RZ ;  /* 0x800000ff0e137221 */ /* 0x000fe40000010100 */
[----:B------:R-:W-:-:S02]  /*0c00*/  IMAD R0, R3, -0x800000, R13 ;  /* 0xff80000003007824 */ /* 0x000fc400078e020d */
[----:B0-----:R-:W-:-:S04]  /*0c10*/  FFMA R16, R15, R19, 1 ;  /* 0x3f8000000f107423 */ /* 0x001fc80000000013 */
[----:B------:R-:W-:-:S04]  /*0c20*/  FFMA R18, R15, R16, R15 ;  /* 0x000000100f127223 */ /* 0x000fc8000000000f */
[----:B------:R-:W-:-:S04]  /*0c30*/  FFMA R13, R0, R18, RZ ;  /* 0x00000012000d7223 */ /* 0x000fc800000000ff */
[----:B------:R-:W-:-:S04]  /*0c40*/  FFMA R16, R19, R13, R0 ;  /* 0x0000000d13107223 */ /* 0x000fc80000000000 */
[----:B------:R-:W-:Y:S01]  /*0c50*/  FFMA R15, R18, R16, R13 ;  /* 0x00000010120f7223 */ /* 0x000fe2000000000d */
[----:B------:R-:W-:-:S03]  /*0c60*/  IADD3 R13, PT, PT, R3, 0x7f, -R12 ;  /* 0x0000007f030d7810 */ /* 0x000fc60007ffe80c */
[----:B------:R-:W-:Y:S02]  /*0c70*/  FFMA R16, R19, R15, R0 ;  /* 0x0000000f13107223 */ /* 0x000fe40000000000 */
[----:B------:R-:W-:Y:S02]  /*0c80*/  IMAD.IADD R13, R13, 0x1, R10 ;  /* 0x000000010d0d7824 */ /* 0x000fe400078e020a */
[----:B------:R-:W-:-:S05]  /*0c90*/  FFMA R0, R18, R16, R15 ;  /* 0x0000001012007223 */ /* 0x000fca000000000f */
[----:B------:R-:W-:-:S04]  /*0ca0*/  SHF.R.U32.HI R3, RZ, 0x17, R0 ;  /* 0x00000017ff037819 */ /* 0x000fc80000011600 */
[----:B------:R-:W-:-:S04]  /*0cb0*/  LOP3.LUT R3, R3, 0xff, RZ, 0xc0, !PT ;  /* 0x000000ff03037812 */ /* 0x000fc800078ec0ff */
[----:B------:R-:W-:-:S04]  /*0cc0*/  IADD3 R14, PT, PT, R3, R13, RZ ;  /* 0x0000000d030e7210 */ /* 0x000fc80007ffe0ff */
[----:B------:R-:W-:-:S04]  /*0cd0*/  IADD3 R3, PT, PT, R14, -0x1, RZ ;  /* 0xffffffff0e037810 */ /* 0x000fc80007ffe0ff */
[----:B------:R-:W-:-:S13]  /*0ce0*/  ISETP.GE.U32.AND P0, PT, R3, 0xfe, PT ;  /* 0x000000fe0300780c */ /* 0x000fda0003f06070 */
[----:B------:R-:W-:Y:S05]  /*0cf0*/  @!P0 BRA `(.L_x_19) ;  /* 0x0000000000808947 */ /* 0x000fea0003800000 */
[----:B------:R-:W-:-:S13]  /*0d00*/  ISETP.GT.AND P0, PT, R14, 0xfe, PT ;  /* 0x000000fe0e00780c */ /* 0x000fda0003f04270 */
[----:B------:R-:W-:Y:S05]  /*0d10*/  @P0 BRA `(.L_x_20) ;  /* 0x00000000006c0947 */ /* 0x000fea0003800000 */
[----:B------:R-:W-:-:S13]  /*0d20*/  ISETP.GE.AND P0, PT, R14, 0x1, PT ;  /* 0x000000010e00780c */ /* 0x000fda0003f06270 */
[----:B------:R-:W-:Y:S05]  /*0d30*/  @P0 BRA `(.L_x_21) ;  /* 0x0000000000740947 */ /* 0x000fea0003800000 */
[----:B------:R-:W-:Y:S02]  /*0d40*/  ISETP.GE.AND P0, PT, R14, -0x18, PT ;  /* 0xffffffe80e00780c */ /* 0x000fe40003f06270 */
[----:B------:R-:W-:-:S11]  /*0d50*/  LOP3.LUT R0, R0, 0x80000000, RZ, 0xc0, !PT ;  /* 0x8000000000007812 */ /* 0x000fd600078ec0ff */
[----:B------:R-:W-:Y:S05]  /*0d60*/  @!P0 BRA `(.L_x_21) ;  /* 0x0000000000688947 */ /* 0x000fea0003800000 */
[-CC-:B------:R-:W-:Y:S01]  /*0d70*/  FFMA.RZ R3, R18, R16.reuse, R15.reuse ;  /* 0x0000001012037223 */ /* 0x180fe2000000c00f */
[----:B------:R-:W-:Y:S02]  /*0d80*/  VIADD R13, R14, 0x20 ;  /* 0x000000200e0d7836 */ /* 0x000fe40000000000 */
[-CC-:B------:R-:W-:Y:S01]  /*0d90*/  FFMA.RM R10, R18, R16.reuse, R15.reuse ;  /* 0x00000010120a7223 */ /* 0x180fe2000000400f */
[----:B------:R-:W-:Y:S02]  /*0da0*/  ISETP.NE.AND P2, PT, R14, RZ, PT ;  /* 0x000000ff0e00720c */ /* 0x000fe40003f45270 */
[----:B------:R-:W-:Y:S01]  /*0db0*/  LOP3.LUT R12, R3, 0x7fffff, RZ, 0xc0, !PT ;  /* 0x007fffff030c7812 */ /* 0x000fe200078ec0ff */
[----:B------:R-:W-:Y:S01]  /*0dc0*/  FFMA.RP R3, R18, R16, R15 ;  /* 0x0000001012037223 */ /* 0x000fe2000000800f */
[----:B------:R-:W-:Y:S02]  /*0dd0*/  ISETP.NE.AND P1, PT, R14, RZ, PT ;  /* 0x000000ff0e00720c */ /* 0x000fe40003f25270 */
[----:B------:R-:W-:-:S02]  /*0de0*/  LOP3.LUT R12, R12, 0x800000, RZ, 0xfc, !PT ;  /* 0x008000000c0c7812 */ /* 0x000fc400078efcff */
[----:B------:R-:W-:Y:S02]  /*0df0*/  IADD3 R14, PT, PT, -R14, RZ, RZ ;  /* 0x000000ff0e0e7210 */ /* 0x000fe40007ffe1ff */
[----:B------:R-:W-:Y:S02]  /*0e00*/  SHF.L.U32 R13, R12, R13, RZ ;  /* 0x0000000d0c0d7219 */ /* 0x000fe400000006ff */
[----:B------:R-:W-:Y:S02]  /*0e10*/  FSETP.NEU.FTZ.AND P0, PT, R3, R10, PT ;  /* 0x0000000a0300720b */ /* 0x000fe40003f1d000 */
[----:B------:R-:W-:Y:S02]  /*0e20*/  SEL R3, R14, RZ, P2 ;  /* 0x000000ff0e037207 */ /* 0x000fe40001000000 */
[----:B------:R-:W-:Y:S02]  /*0e30*/  ISETP.NE.AND P1, PT, R13, RZ, P1 ;  /* 0x000000ff0d00720c */ /* 0x000fe40000f25270 */
[----:B------:R-:W-:-:S02]  /*0e40*/  SHF.R.U32.HI R3, RZ, R3, R12 ;  /* 0x00000003ff037219 */ /* 0x000fc4000001160c */
[----:B------:R-:W-:Y:S02]  /*0e50*/  PLOP3.LUT P0, PT, P0, P1, PT, 0xf8, 0x8f ;  /* 0x00000000008f781c */ /* 0x000fe40000703f70 */
[----:B------:R-:W-:Y:S02]  /*0e60*/  SHF.R.U32.HI R13, RZ, 0x1, R3 ;  /* 0x00000001ff0d7819 */ /* 0x000fe40000011603 */
[----:B------:R-:W-:-:S04]  /*0e70*/  SEL R10, RZ, 0x1, !P0 ;  /* 0x00000001ff0a7807 */ /* 0x000fc80004000000 */
[----:B------:R-:W-:-:S04]  /*0e80*/  LOP3.LUT R10, R10, 0x1, R13, 0xf8, !PT ;  /* 0x000000010a0a7812 */ /* 0x000fc800078ef80d */
[----:B------:R-:W-:-:S04]  /*0e90*/  LOP3.LUT R10, R10, R3, RZ, 0xc0, !PT ;  /* 0x000000030a0a7212 */ /* 0x000fc800078ec0ff */
[----:B------:R-:W-:-:S04]  /*0ea0*/  IADD3 R13, PT, PT, R13, R10, RZ ;  /* 0x0000000a0d0d7210 */ /* 0x000fc80007ffe0ff */
[----:B------:R-:W-:Y:S01]  /*0eb0*/  LOP3.LUT R0, R13, R0, RZ, 0xfc, !PT ;  /* 0x000000000d007212 */ /* 0x000fe200078efcff */
[----:B------:R-:W-:Y:S06]  /*0ec0*/  BRA `(.L_x_21) ;  /* 0x0000000000107947 */ /* 0x000fec0003800000 */
.L_x_20:
[----:B------:R-:W-:-:S04]  /*0ed0*/  LOP3.LUT R0, R0, 0x80000000, RZ, 0xc0, !PT ;  /* 0x8000000000007812 */ /* 0x000fc800078ec0ff */
[----:B------:R-:W-:Y:S01]  /*0ee0*/  LOP3.LUT R0, R0, 0x7f800000, RZ, 0xfc, !PT ;  /* 0x7f80000000007812 */ /* 0x000fe200078efcff */
[----:B------:R-:W-:Y:S06]  /*0ef0*/  BRA `(.L_x_21) ;  /* 0x0000000000047947 */ /* 0x000fec0003800000 */
.L_x_19:
[----:B------:R-:W-:-:S07]  /*0f00*/  IMAD R0, R13, 0x800000, R0 ;  /* 0x008000000d007824 */ /* 0x000fce00078e0200 */
.L_x_21:
[----:B------:R-:W-:Y:S05]  /*0f10*/  BSYNC.RECONVERGENT B2 ;  /* 0x0000000000027941 */ /* 0x000fea0003800200 */
.L_x_18:
[----:B------:R-:W-:Y:S05]  /*0f20*/  BRA `(.L_x_22) ;  /* 0x0000000000207947 */ /* 0x000fea0003800000 */
.L_x_17:
[----:B------:R-:W-:-:S04]  /*0f30*/  LOP3.LUT R0, R3, 0x80000000, R13, 0x48, !PT ;  /* 0x8000000003007812 */ /* 0x000fc800078e480d */
[----:B------:R-:W-:Y:S01]  /*0f40*/  LOP3.LUT R0, R0, 0x7f800000, RZ, 0xfc, !PT ;  /* 0x7f80000000007812 */ /* 0x000fe200078efcff */
[----:B------:R-:W-:Y:S06]  /*0f50*/  BRA `(.L_x_22) ;  /* 0x0000000000147947 */ /* 0x000fec0003800000 */
.L_x_16:
[----:B------:R-:W-:Y:S01]  /*0f60*/  LOP3.LUT R0, R3, 0x80000000, R13, 0x48, !PT ;  /* 0x8000000003007812 */ /* 0x000fe200078e480d */
[----:B------:R-:W-:Y:S06]  /*0f70*/  BRA `(.L_x_22) ;  /* 0x00000000000c7947 */ /* 0x000fec0003800000 */
.L_x_15:
[----:B------:R-:W0:Y:S01]  /*0f80*/  MUFU.RSQ R0, -QNAN ;  /* 0xffc0000000007908 */ /* 0x000e220000001400 */
[----:B------:R-:W-:Y:S05]  /*0f90*/  BRA `(.L_x_22) ;  /* 0x0000000000047947 */ /* 0x000fea0003800000 */
.L_x_14:
[----:B------:R-:W-:-:S07]  /*0fa0*/  FADD.FTZ R0, R0, R3 ;  /* 0x0000000300007221 */ /* 0x000fce0000010000 */
.L_x_22:
[----:B------:R-:W-:Y:S05]  /*0fb0*/  BSYNC.RECONVERGENT B1 ;  /* 0x0000000000017941 */ /* 0x000fea0003800200 */
.L_x_12:
[----:B------:R-:W-:Y:S01]  /*0fc0*/  HFMA2 R13, -RZ, RZ, 0, 0 ;  /* 0x00000000ff0d7431 */ /* 0x000fe200000001ff */
[----:B------:R-:W-:-:S04]  /*0fd0*/  MOV R12, R8 ;  /* 0x00000008000c7202 */ /* 0x000fc80000000f00 */
[----:B0-----:R-:W-:Y:S05]  /*0fe0*/  RET.REL.NODEC R12 `(kernel) ;  /* 0xfffffff00c047950 */ /* 0x001fea0003c3ffff */
.L_x_23:
[----:B------:R-:W-:-:S00]  /*0ff0*/  BRA `(.L_x_23) ;  /* 0xfffffffc00fc7947 */ /* 0x000fc0000383ffff */
[----:B------:R-:W-:-:S00]  /*1000*/  NOP ;  /* 0x0000000000007918 */ /* 0x000fc00000000000 */
[----:B------:R-:W-:-:S00]  /*1010*/  NOP ;  /* 0x0000000000007918 */ /* 0x000fc00000000000 */
[----:B------:R-:W-:-:S00]  /*1020*/  NOP ;  /* 0x0000000000007918 */ /* 0x000fc00000000000 */
[----:B------:R-:W-:-:S00]  /*1030*/  NOP ;  /* 0x0000000000007918 */ /* 0x000fc00000000000 */
[----:B------:R-:W-:-:S00]  /*1040*/  NOP ;  /* 0x0000000000007918 */ /* 0x000fc00000000000 */
[----:B------:R-:W-:-:S00]  /*1050*/  NOP ;  /* 0x0000000000007918 */ /* 0x000fc00000000000 */
[----:B------:R-:W-:-:S00]  /*1060*/  NOP ;  /* 0x0000000000007918 */ /* 0x000fc00000000000 */
[----:B------:R-:W-:-:S00]  /*1070*/  NOP ;  /* 0x0000000000007918 */ /* 0x000fc00000000000 */
.L_x_24:


//--------------------- .nv.shared.kernel         --------------------------
	.section	.nv.shared.kernel,"aw",@nobits
	.sectionflags	@""
	.align	4
.nv.shared.kernel:
	.zero		5120


//--------------------- .nv.shared.reserved.0     --------------------------
	.section	.nv.shared.reserved.0,"aw",@nobits
	.weak		__nv_reservedSMEM_offset_0_alias
	.size		__nv_reservedSMEM_offset_0_alias, 0, 64
	.other		__nv_reservedSMEM_offset_0_alias,@"STO_CUDA_RESERVED_SHARED STV_DEFAULT"
__nv_reservedSMEM_offset_0_alias:
	.zero		0
	.zero		64


//--------------------- .nv.constant0.kernel      --------------------------
	.section	.nv.constant0.kernel,"a",@progbits
	.sectionflags	@""
	.align	4
.nv.constant0.kernel:
	.zero		920


//--------------------- SYMBOLS --------------------------

	.type		.nv.reservedSmem.offset0,@object
	.size		.nv.reservedSmem.offset0,0x4
	.type		.nv.reservedSmem.cap,@object
	.size		.nv.reservedSmem.cap,0x4
